//
// Generated by NVIDIA NVVM Compiler
//
// Compiler Build ID: CL-36424714
// Cuda compilation tools, release 13.0, V13.0.88
// Based on NVVM 20.0.0
//

.version 9.0
.target sm_100
.address_size 64

	// .globl	_Z13conv2d_kernelPfPKfS1_iiiiiii

.visible .entry _Z13conv2d_kernelPfPKfS1_iiiiiii(
	.param .u64 .ptr .align 1 _Z13conv2d_kernelPfPKfS1_iiiiiii_param_0,
	.param .u64 .ptr .align 1 _Z13conv2d_kernelPfPKfS1_iiiiiii_param_1,
	.param .u64 .ptr .align 1 _Z13conv2d_kernelPfPKfS1_iiiiiii_param_2,
	.param .u32 _Z13conv2d_kernelPfPKfS1_iiiiiii_param_3,
	.param .u32 _Z13conv2d_kernelPfPKfS1_iiiiiii_param_4,
	.param .u32 _Z13conv2d_kernelPfPKfS1_iiiiiii_param_5,
	.param .u32 _Z13conv2d_kernelPfPKfS1_iiiiiii_param_6,
	.param .u32 _Z13conv2d_kernelPfPKfS1_iiiiiii_param_7,
	.param .u32 _Z13conv2d_kernelPfPKfS1_iiiiiii_param_8,
	.param .u32 _Z13conv2d_kernelPfPKfS1_iiiiiii_param_9
)
{
	.reg .pred 	%p<17>;
	.reg .b32 	%r<62>;
	.reg .b32 	%f<75>;
	.reg .b64 	%rd<67>;

	ld.param.u64 	%rd12, [_Z13conv2d_kernelPfPKfS1_iiiiiii_param_1];
	ld.param.u64 	%rd13, [_Z13conv2d_kernelPfPKfS1_iiiiiii_param_2];
	ld.param.u32 	%r31, [_Z13conv2d_kernelPfPKfS1_iiiiiii_param_3];
	ld.param.u32 	%r25, [_Z13conv2d_kernelPfPKfS1_iiiiiii_param_4];
	ld.param.u32 	%r26, [_Z13conv2d_kernelPfPKfS1_iiiiiii_param_5];
	ld.param.u32 	%r27, [_Z13conv2d_kernelPfPKfS1_iiiiiii_param_6];
	ld.param.u32 	%r28, [_Z13conv2d_kernelPfPKfS1_iiiiiii_param_7];
	ld.param.u32 	%r29, [_Z13conv2d_kernelPfPKfS1_iiiiiii_param_8];
	ld.param.u32 	%r30, [_Z13conv2d_kernelPfPKfS1_iiiiiii_param_9];
	cvta.to.global.u64 	%rd1, %rd13;
	cvta.to.global.u64 	%rd2, %rd12;
	sub.s32 	%r32, %r26, %r28;
	sub.s32 	%r2, %r25, %r27;
	mov.u32 	%r33, %ctaid.x;
	mov.u32 	%r34, %ntid.x;
	mov.u32 	%r35, %tid.x;
	mad.lo.s32 	%r3, %r33, %r34, %r35;
	mov.u32 	%r36, %ctaid.y;
	mov.u32 	%r37, %ntid.y;
	mov.u32 	%r38, %tid.y;
	mad.lo.s32 	%r39, %r36, %r37, %r38;
	mov.u32 	%r40, %ctaid.z;
	div.u32 	%r6, %r40, %r30;
	mul.lo.s32 	%r41, %r6, %r30;
	sub.s32 	%r5, %r40, %r41;
	setp.gt.s32 	%p1, %r3, %r2;
	setp.gt.s32 	%p2, %r39, %r32;
	or.pred  	%p3, %p1, %p2;
	setp.ge.s32 	%p4, %r6, %r31;
	or.pred  	%p5, %p3, %p4;
	mov.f32 	%f73, 0f00000000;
	@%p5 bra 	$L__BB0_19;
	setp.lt.s32 	%p6, %r29, 1;
	@%p6 bra 	$L__BB0_18;
	min.s32 	%r42, %r28, %r27;
	setp.lt.s32 	%p7, %r42, 1;
	@%p7 bra 	$L__BB0_18;
	and.b32  	%r7, %r27, 7;
	and.b32  	%r8, %r27, 3;
	and.b32  	%r9, %r27, 2147483640;
	and.b32  	%r10, %r27, 1;
	neg.s32 	%r11, %r9;
	mul.wide.u32 	%rd3, %r5, %r29;
	cvt.u64.u32 	%rd4, %r27;
	cvt.u64.u32 	%rd5, %r28;
	mul.wide.u32 	%rd6, %r6, %r29;
	cvt.s64.s32 	%rd7, %r25;
	cvt.s64.s32 	%rd8, %r26;
	mov.f32 	%f73, 0f00000000;
	mov.b32 	%r55, 0;
$L__BB0_4:
	mov.b32 	%r56, 0;
$L__BB0_5:
	setp.lt.u32 	%p8, %r27, 8;
	add.s32 	%r46, %r56, %r39;
	cvt.u64.u32 	%rd14, %r46;
	cvt.u64.u32 	%rd15, %r55;
	add.s64 	%rd16, %rd6, %rd15;
	mad.lo.s64 	%rd17, %rd16, %rd8, %rd14;
	mul.lo.s64 	%rd9, %rd17, %rd7;
	cvt.u64.u32 	%rd18, %r56;
	add.s64 	%rd19, %rd3, %rd15;
	mad.lo.s64 	%rd20, %rd19, %rd5, %rd18;
	mul.lo.s64 	%rd10, %rd20, %rd4;
	mov.b32 	%r60, 0;
	@%p8 bra 	$L__BB0_8;
	mov.b32 	%r58, 0;
	mov.u32 	%r57, %r11;
$L__BB0_7:
	.pragma "nounroll";
	add.s32 	%r48, %r58, %r3;
	cvt.s64.s32 	%rd21, %r48;
	add.s64 	%rd22, %rd9, %rd21;
	cvt.u64.u32 	%rd23, %r58;
	add.s64 	%rd24, %rd10, %rd23;
	shl.b64 	%rd25, %rd22, 2;
	add.s64 	%rd26, %rd2, %rd25;
	ld.global.f32 	%f20, [%rd26];
	shl.b64 	%rd27, %rd24, 2;
	add.s64 	%rd28, %rd1, %rd27;
	ld.global.f32 	%f21, [%rd28];
	fma.rn.f32 	%f22, %f20, %f21, %f73;
	ld.global.f32 	%f23, [%rd26+4];
	ld.global.f32 	%f24, [%rd28+4];
	fma.rn.f32 	%f25, %f23, %f24, %f22;
	ld.global.f32 	%f26, [%rd26+8];
	ld.global.f32 	%f27, [%rd28+8];
	fma.rn.f32 	%f28, %f26, %f27, %f25;
	ld.global.f32 	%f29, [%rd26+12];
	ld.global.f32 	%f30, [%rd28+12];
	fma.rn.f32 	%f31, %f29, %f30, %f28;
	ld.global.f32 	%f32, [%rd26+16];
	ld.global.f32 	%f33, [%rd28+16];
	fma.rn.f32 	%f34, %f32, %f33, %f31;
	ld.global.f32 	%f35, [%rd26+20];
	ld.global.f32 	%f36, [%rd28+20];
	fma.rn.f32 	%f37, %f35, %f36, %f34;
	ld.global.f32 	%f38, [%rd26+24];
	ld.global.f32 	%f39, [%rd28+24];
	fma.rn.f32 	%f40, %f38, %f39, %f37;
	ld.global.f32 	%f41, [%rd26+28];
	ld.global.f32 	%f42, [%rd28+28];
	fma.rn.f32 	%f73, %f41, %f42, %f40;
	add.s32 	%r58, %r58, 8;
	add.s32 	%r57, %r57, 8;
	setp.ne.s32 	%p9, %r57, 0;
	mov.u32 	%r60, %r9;
	@%p9 bra 	$L__BB0_7;
$L__BB0_8:
	setp.eq.s32 	%p10, %r7, 0;
	@%p10 bra 	$L__BB0_16;
	add.s32 	%r49, %r7, -1;
	setp.lt.u32 	%p11, %r49, 3;
	@%p11 bra 	$L__BB0_11;
	add.s32 	%r50, %r60, %r3;
	cvt.s64.s32 	%rd29, %r50;
	add.s64 	%rd30, %rd9, %rd29;
	cvt.u64.u32 	%rd31, %r60;
	add.s64 	%rd32, %rd10, %rd31;
	shl.b64 	%rd33, %rd30, 2;
	add.s64 	%rd34, %rd2, %rd33;
	ld.global.f32 	%f44, [%rd34];
	shl.b64 	%rd35, %rd32, 2;
	add.s64 	%rd36, %rd1, %rd35;
	ld.global.f32 	%f45, [%rd36];
	fma.rn.f32 	%f46, %f44, %f45, %f73;
	ld.global.f32 	%f47, [%rd34+4];
	ld.global.f32 	%f48, [%rd36+4];
	fma.rn.f32 	%f49, %f47, %f48, %f46;
	ld.global.f32 	%f50, [%rd34+8];
	ld.global.f32 	%f51, [%rd36+8];
	fma.rn.f32 	%f52, %f50, %f51, %f49;
	ld.global.f32 	%f53, [%rd34+12];
	ld.global.f32 	%f54, [%rd36+12];
	fma.rn.f32 	%f73, %f53, %f54, %f52;
	add.s32 	%r60, %r60, 4;
$L__BB0_11:
	setp.eq.s32 	%p12, %r8, 0;
	@%p12 bra 	$L__BB0_16;
	setp.eq.s32 	%p13, %r8, 1;
	@%p13 bra 	$L__BB0_14;
	add.s32 	%r51, %r60, %r3;
	cvt.s64.s32 	%rd37, %r51;
	add.s64 	%rd38, %rd9, %rd37;
	cvt.u64.u32 	%rd39, %r60;
	add.s64 	%rd40, %rd10, %rd39;
	shl.b64 	%rd41, %rd38, 2;
	add.s64 	%rd42, %rd2, %rd41;
	ld.global.f32 	%f56, [%rd42];
	shl.b64 	%rd43, %rd40, 2;
	add.s64 	%rd44, %rd1, %rd43;
	ld.global.f32 	%f57, [%rd44];
	fma.rn.f32 	%f58, %f56, %f57, %f73;
	ld.global.f32 	%f59, [%rd42+4];
	ld.global.f32 	%f60, [%rd44+4];
	fma.rn.f32 	%f73, %f59, %f60, %f58;
	add.s32 	%r60, %r60, 2;
$L__BB0_14:
	setp.eq.s32 	%p14, %r10, 0;
	@%p14 bra 	$L__BB0_16;
	add.s32 	%r52, %r60, %r3;
	cvt.s64.s32 	%rd45, %r52;
	add.s64 	%rd46, %rd9, %rd45;
	cvt.u64.u32 	%rd47, %r60;
	add.s64 	%rd48, %rd10, %rd47;
	shl.b64 	%rd49, %rd46, 2;
	add.s64 	%rd50, %rd2, %rd49;
	ld.global.f32 	%f61, [%rd50];
	shl.b64 	%rd51, %rd48, 2;
	add.s64 	%rd52, %rd1, %rd51;
	ld.global.f32 	%f62, [%rd52];
	fma.rn.f32 	%f73, %f61, %f62, %f73;
$L__BB0_16:
	add.s32 	%r56, %r56, 1;
	setp.ne.s32 	%p15, %r56, %r28;
	@%p15 bra 	$L__BB0_5;
	add.s32 	%r55, %r55, 1;
	setp.ne.s32 	%p16, %r55, %r29;
	@%p16 bra 	$L__BB0_4;
$L__BB0_18:
	ld.param.u64 	%rd66, [_Z13conv2d_kernelPfPKfS1_iiiiiii_param_0];
	cvt.u64.u32 	%rd53, %r6;
	cvt.s64.s32 	%rd54, %r30;
	add.s32 	%r53, %r32, 1;
	cvt.s64.s32 	%rd55, %r53;
	add.s32 	%r54, %r2, 1;
	cvt.s64.s32 	%rd56, %r54;
	cvt.u64.u32 	%rd57, %r5;
	cvt.u64.u32 	%rd58, %r39;
	cvt.s64.s32 	%rd59, %r3;
	mad.lo.s64 	%rd60, %rd53, %rd54, %rd57;
	mad.lo.s64 	%rd61, %rd60, %rd55, %rd58;
	mad.lo.s64 	%rd62, %rd61, %rd56, %rd59;
	cvta.to.global.u64 	%rd63, %rd66;
	shl.b64 	%rd64, %rd62, 2;
	add.s64 	%rd65, %rd63, %rd64;
	st.global.f32 	[%rd65], %f73;
$L__BB0_19:
	ret;

}


// ===== COMPILED SASS (sm_100) =====

	.target	sm_100

	.elftype	@"ET_EXEC"


//--------------------- .note.nv.tkinfo           --------------------------
	.section	.note.nv.tkinfo,"",@"SHT_NOTE"
	.sectionflags	@"SHF_NOTE_NV_TKINFO"
	.tkinfo
        /*0018*/ 	.word	0x00000002
        /*0030*/ 	.string	""
        /*0030*/ 	.string	"ptxas"
        /*0030*/ 	.string	"Cuda compilation tools, release 13.0, V13.0.88"
        /*0030*/ 	.string	"Build cuda_13.0.r13.0/compiler.36424714_0"
        /*0030*/ 	.string	"-arch sm_100 -m 64 "



//--------------------- .note.nv.cuinfo           --------------------------
	.section	.note.nv.cuinfo,"",@"SHT_NOTE"
	.sectionflags	@"SHF_NOTE_NV_CUINFO"
        /*0018*/ 	.short	0x0002
        /*001a*/ 	.short	0x0064
        /*001c*/ 	.short	0x0082
	.zero		2


//--------------------- .nv.info                  --------------------------
	.section	.nv.info,"",@"SHT_CUDA_INFO"
	.align	4


	//----- nvinfo : EIATTR_REGCOUNT
	.align		4
        /*0000*/ 	.byte	0x04, 0x2f
        /*0002*/ 	.short	(.L_1 - .L_0)
	.align		4
.L_0:
        /*0004*/ 	.word	index@(_Z13conv2d_kernelPfPKfS1_iiiiiii)
        /*0008*/ 	.word	0x00000024


	//----- nvinfo : EIATTR_FRAME_SIZE
	.align		4
.L_1:
        /*000c*/ 	.byte	0x04, 0x11
        /*000e*/ 	.short	(.L_3 - .L_2)
	.align		4
.L_2:
        /*0010*/ 	.word	index@(_Z13conv2d_kernelPfPKfS1_iiiiiii)
        /*0014*/ 	.word	0x00000000


	//----- nvinfo : EIATTR_MIN_STACK_SIZE
	.align		4
.L_3:
        /*0018*/ 	.byte	0x04, 0x12
        /*001a*/ 	.short	(.L_5 - .L_4)
	.align		4
.L_4:
        /*001c*/ 	.word	index@(_Z13conv2d_kernelPfPKfS1_iiiiiii)
        /*0020*/ 	.word	0x00000000
.L_5:


//--------------------- .nv.compat                --------------------------
	.section	.nv.compat,"",@"SHT_CUDA_COMPAT_INFO"
	.align	4
        /*0000*/ 	.byte	0x02, 0x09, 0x00, 0x00, 0x02, 0x02, 0x01, 0x00, 0x02, 0x05, 0x05, 0x00, 0x03, 0x07, 0x01, 0x01
        /*0010*/ 	.byte	0x02, 0x03, 0x00, 0x00, 0x02, 0x06, 0x01, 0x00, 0x04, 0x0b, 0x08, 0x00, 0x09, 0x00, 0x00, 0x00
        /*0020*/ 	.byte	0x00, 0x00, 0x00, 0x00


//--------------------- .nv.info._Z13conv2d_kernelPfPKfS1_iiiiiii --------------------------
	.section	.nv.info._Z13conv2d_kernelPfPKfS1_iiiiiii,"",@"SHT_CUDA_INFO"
	.sectionflags	@""
	.align	4


	//----- nvinfo : EIATTR_CUDA_API_VERSION
	.align		4
        /*0000*/ 	.byte	0x04, 0x37
        /*0002*/ 	.short	(.L_7 - .L_6)
.L_6:
        /*0004*/ 	.word	0x00000082


	//----- nvinfo : EIATTR_KPARAM_INFO
	.align		4
.L_7:
        /*0008*/ 	.byte	0x04, 0x17
        /*000a*/ 	.short	(.L_9 - .L_8)
.L_8:
        /*000c*/ 	.word	0x00000000
        /*0010*/ 	.short	0x0009
        /*0012*/ 	.short	0x0030
        /*0014*/ 	.byte	0x00, 0xf0, 0x11, 0x00


	//----- nvinfo : EIATTR_KPARAM_INFO
	.align		4
.L_9:
        /*0018*/ 	.byte	0x04, 0x17
        /*001a*/ 	.short	(.L_11 - .L_10)
.L_10:
        /*001c*/ 	.word	0x00000000
        /*0020*/ 	.short	0x0008
        /*0022*/ 	.short	0x002c
        /*0024*/ 	.byte	0x00, 0xf0, 0x11, 0x00


	//----- nvinfo : EIATTR_KPARAM_INFO
	.align		4
.L_11:
        /*0028*/ 	.byte	0x04, 0x17
        /*002a*/ 	.short	(.L_13 - .L_12)
.L_12:
        /*002c*/ 	.word	0x00000000
        /*0030*/ 	.short	0x0007
        /*0032*/ 	.short	0x0028
        /*0034*/ 	.byte	0x00, 0xf0, 0x11, 0x00


	//----- nvinfo : EIATTR_KPARAM_INFO
	.align		4
.L_13:
        /*0038*/ 	.byte	0x04, 0x17
        /*003a*/ 	.short	(.L_15 - .L_14)
.L_14:
        /*003c*/ 	.word	0x00000000
        /*0040*/ 	.short	0x0006
        /*0042*/ 	.short	0x0024
        /*0044*/ 	.byte	0x00, 0xf0, 0x11, 0x00


	//----- nvinfo : EIATTR_KPARAM_INFO
	.align		4
.L_15:
        /*0048*/ 	.byte	0x04, 0x17
        /*004a*/ 	.short	(.L_17 - .L_16)
.L_16:
        /*004c*/ 	.word	0x00000000
        /*0050*/ 	.short	0x0005
        /*0052*/ 	.short	0x0020
        /*0054*/ 	.byte	0x00, 0xf0, 0x11, 0x00


	//----- nvinfo : EIATTR_KPARAM_INFO
	.align		4
.L_17:
        /*0058*/ 	.byte	0x04, 0x17
        /*005a*/ 	.short	(.L_19 - .L_18)
.L_18:
        /*005c*/ 	.word	0x00000000
        /*0060*/ 	.short	0x0004
        /*0062*/ 	.short	0x001c
        /*0064*/ 	.byte	0x00, 0xf0, 0x11, 0x00


	//----- nvinfo : EIATTR_KPARAM_INFO
	.align		4
.L_19:
        /*0068*/ 	.byte	0x04, 0x17
        /*006a*/ 	.short	(.L_21 - .L_20)
.L_20:
        /*006c*/ 	.word	0x00000000
        /*0070*/ 	.short	0x0003
        /*0072*/ 	.short	0x0018
        /*0074*/ 	.byte	0x00, 0xf0, 0x11, 0x00


	//----- nvinfo : EIATTR_KPARAM_INFO
	.align		4
.L_21:
        /*0078*/ 	.byte	0x04, 0x17
        /*007a*/ 	.short	(.L_23 - .L_22)
.L_22:
        /*007c*/ 	.word	0x00000000
        /*0080*/ 	.short	0x0002
        /*0082*/ 	.short	0x0010
        /*0084*/ 	.byte	0x00, 0xf5, 0x21, 0x00


	//----- nvinfo : EIATTR_KPARAM_INFO
	.align		4
.L_23:
        /*0088*/ 	.byte	0x04, 0x17
        /*008a*/ 	.short	(.L_25 - .L_24)
.L_24:
        /*008c*/ 	.word	0x00000000
        /*0090*/ 	.short	0x0001
        /*0092*/ 	.short	0x0008
        /*0094*/ 	.byte	0x00, 0xf5, 0x21, 0x00


	//----- nvinfo : EIATTR_KPARAM_INFO
	.align		4
.L_25:
        /*0098*/ 	.byte	0x04, 0x17
        /*009a*/ 	.short	(.L_27 - .L_26)
.L_26:
        /*009c*/ 	.word	0x00000000
        /*00a0*/ 	.short	0x0000
        /*00a2*/ 	.short	0x0000
        /*00a4*/ 	.byte	0x00, 0xf5, 0x21, 0x00


	//----- nvinfo : EIATTR_SPARSE_MMA_MASK
	.align		4
.L_27:
        /*00a8*/ 	.byte	0x03, 0x50
        /*00aa*/ 	.short	0x0000


	//----- nvinfo : EIATTR_MAXREG_COUNT
	.align		4
        /*00ac*/ 	.byte	0x03, 0x1b
        /*00ae*/ 	.short	0x00ff


	//----- nvinfo : EIATTR_MERCURY_ISA_VERSION
	.align		4
        /*00b0*/ 	.byte	0x03, 0x5f
        /*00b2*/ 	.short	0x0101


	//----- nvinfo : EIATTR_VRC_CTA_INIT_COUNT
	.align		4
        /*00b4*/ 	.byte	0x02, 0x4a
	.zero		1
	.zero		1


	//----- nvinfo : EIATTR_EXIT_INSTR_OFFSETS
	.align		4
        /*00b8*/ 	.byte	0x04, 0x1c
        /*00ba*/ 	.short	(.L_29 - .L_28)


	//   ....[0]....
.L_28:
        /*00bc*/ 	.word	0x00000250


	//   ....[1]....
        /*00c0*/ 	.word	0x00000e00


	//----- nvinfo : EIATTR_CBANK_PARAM_SIZE
	.align		4
.L_29:
        /*00c4*/ 	.byte	0x03, 0x19
        /*00c6*/ 	.short	0x0034


	//----- nvinfo : EIATTR_PARAM_CBANK
	.align		4
        /*00c8*/ 	.byte	0x04, 0x0a
        /*00ca*/ 	.short	(.L_31 - .L_30)
	.align		4
.L_30:
        /*00cc*/ 	.word	index@(.nv.constant0._Z13conv2d_kernelPfPKfS1_iiiiiii)
        /*00d0*/ 	.short	0x0380
        /*00d2*/ 	.short	0x0034


	//----- nvinfo : EIATTR_SW_WAR
	.align		4
.L_31:
        /*00d4*/ 	.byte	0x04, 0x36
        /*00d6*/ 	.short	(.L_33 - .L_32)
.L_32:
        /*00d8*/ 	.word	0x00000008
.L_33:


//--------------------- .nv.callgraph             --------------------------
	.section	.nv.callgraph,"",@"SHT_CUDA_CALLGRAPH"
	.align	4
	.sectionentsize	8
	.align		4
        /*0000*/ 	.word	0x00000000
	.align		4
        /*0004*/ 	.word	0xffffffff
	.align		4
        /*0008*/ 	.word	0x00000000
	.align		4
        /*000c*/ 	.word	0xfffffffe
	.align		4
        /*0010*/ 	.word	0x00000000
	.align		4
        /*0014*/ 	.word	0xfffffffd
	.align		4
        /*0018*/ 	.word	0x00000000
	.align		4
        /*001c*/ 	.word	0xfffffffc


//--------------------- .text._Z13conv2d_kernelPfPKfS1_iiiiiii --------------------------
	.section	.text._Z13conv2d_kernelPfPKfS1_iiiiiii,"ax",@progbits
	.align	128
        .global         _Z13conv2d_kernelPfPKfS1_iiiiiii
        .type           _Z13conv2d_kernelPfPKfS1_iiiiiii,@function
        .size           _Z13conv2d_kernelPfPKfS1_iiiiiii,(.L_x_8 - _Z13conv2d_kernelPfPKfS1_iiiiiii)
        .other          _Z13conv2d_kernelPfPKfS1_iiiiiii,@"STO_CUDA_ENTRY STV_DEFAULT"
_Z13conv2d_kernelPfPKfS1_iiiiiii:
.text._Z13conv2d_kernelPfPKfS1_iiiiiii:
[----:B------:R-:W-:Y:S08]  /*0000*/  LDC R1, c[0x0][0x37c] ;  /* 0x0000df00ff017b82 */ /* 0x000ff00000000800 */
[----:B------:R-:W0:Y:S01]  /*0010*/  LDC R7, c[0x0][0x3b0] ;  /* 0x0000ec00ff077b82 */ /* 0x000e220000000800 */
[----:B------:R-:W1:Y:S01]  /*0020*/  S2R R19, SR_CTAID.Z ;  /* 0x0000000000137919 */ /* 0x000e620000002700 */
[----:B------:R-:W2:Y:S01]  /*0030*/  LDCU UR6, c[0x0][0x3a8] ;  /* 0x00007500ff0677ac */ /* 0x000ea20008000800 */
[----:B------:R-:W3:Y:S01]  /*0040*/  S2R R15, SR_TID.Y ;  /* 0x00000000000f7919 */ /* 0x000ee20000002200 */
[----:B------:R-:W4:Y:S04]  /*0050*/  LDCU.64 UR10, c[0x0][0x398] ;  /* 0x00007300ff0a77ac */ /* 0x000f280008000a00 */
[----:B------:R-:W5:Y:S01]  /*0060*/  LDC R16, c[0x0][0x360] ;  /* 0x0000d800ff107b82 */ /* 0x000f620000000800 */
[----:B------:R-:W5:Y:S07]  /*0070*/  S2R R17, SR_TID.X ;  /* 0x0000000000117919 */ /* 0x000f6e0000002100 */
[----:B------:R-:W3:Y:S01]  /*0080*/  S2UR UR5, SR_CTAID.Y ;  /* 0x00000000000579c3 */ /* 0x000ee20000002600 */
[----:B0-----:R-:W0:Y:S07]  /*0090*/  I2F.U32.RP R4, R7 ;  /* 0x0000000700047306 */ /* 0x001e2e0000209000 */
[----:B------:R-:W3:Y:S01]  /*00a0*/  LDC R14, c[0x0][0x364] ;  /* 0x0000d900ff0e7b82 */ /* 0x000ee20000000800 */
[----:B------:R-:W-:-:S07]  /*00b0*/  ISETP.NE.U32.AND P2, PT, R7, RZ, PT ;  /* 0x000000ff0700720c */ /* 0x000fce0003f45070 */
[----:B------:R-:W5:Y:S01]  /*00c0*/  S2UR UR4, SR_CTAID.X ;  /* 0x00000000000479c3 */ /* 0x000f620000002500 */
[----:B0-----:R-:W0:Y:S01]  /*00d0*/  MUFU.RCP R4, R4 ;  /* 0x0000000400047308 */ /* 0x001e220000001000 */
[----:B---3--:R-:W-:Y:S02]  /*00e0*/  IMAD R14, R14, UR5, R15 ;  /* 0x000000050e0e7c24 */ /* 0x008fe4000f8e020f */
[----:B0-----:R-:W-:Y:S02]  /*00f0*/  VIADD R2, R4, 0xffffffe ;  /* 0x0ffffffe04027836 */ /* 0x001fe40000000000 */
[----:B-----5:R-:W-:-:S03]  /*0100*/  IMAD R16, R16, UR4, R17 ;  /* 0x0000000410107c24 */ /* 0x020fc6000f8e0211 */
[----:B------:R0:W3:Y:S02]  /*0110*/  F2I.FTZ.U32.TRUNC.NTZ R3, R2 ;  /* 0x0000000200037305 */ /* 0x0000e4000021f000 */
[----:B0-----:R-:W-:Y:S02]  /*0120*/  HFMA2 R2, -RZ, RZ, 0, 0 ;  /* 0x00000000ff027431 */ /* 0x001fe400000001ff */
[----:B---3--:R-:W-:-:S04]  /*0130*/  IMAD.MOV R0, RZ, RZ, -R3 ;  /* 0x000000ffff007224 */ /* 0x008fc800078e0a03 */
[----:B------:R-:W-:-:S04]  /*0140*/  IMAD R5, R0, R7, RZ ;  /* 0x0000000700057224 */ /* 0x000fc800078e02ff */
[----:B------:R-:W-:Y:S02]  /*0150*/  IMAD.HI.U32 R0, R3, R5, R2 ;  /* 0x0000000503007227 */ /* 0x000fe400078e0002 */
[----:B------:R-:W2:Y:S04]  /*0160*/  LDC.64 R4, c[0x0][0x3a0] ;  /* 0x0000e800ff047b82 */ /* 0x000ea80000000a00 */
[----:B-1----:R-:W-:-:S04]  /*0170*/  IMAD.HI.U32 R0, R0, R19, RZ ;  /* 0x0000001300007227 */ /* 0x002fc800078e00ff */
[----:B------:R-:W-:-:S04]  /*0180*/  IMAD.MOV R6, RZ, RZ, -R0 ;  /* 0x000000ffff067224 */ /* 0x000fc800078e0a00 */
[----:B------:R-:W-:-:S05]  /*0190*/  IMAD R2, R7, R6, R19 ;  /* 0x0000000607027224 */ /* 0x000fca00078e0213 */
[----:B------:R-:W-:Y:S02]  /*01a0*/  ISETP.GE.U32.AND P0, PT, R2, R7, PT ;  /* 0x000000070200720c */ /* 0x000fe40003f06070 */
[----:B--2---:R-:W-:-:S11]  /*01b0*/  IADD3 R3, PT, PT, R4, -UR6, RZ ;  /* 0x8000000604037c10 */ /* 0x004fd6000fffe0ff */
[----:B------:R-:W-:Y:S02]  /*01c0*/  @P0 IMAD.IADD R2, R2, 0x1, -R7 ;  /* 0x0000000102020824 */ /* 0x000fe400078e0a07 */
[----:B------:R-:W-:Y:S01]  /*01d0*/  @P0 VIADD R0, R0, 0x1 ;  /* 0x0000000100000836 */ /* 0x000fe20000000000 */
[----:B------:R-:W-:Y:S02]  /*01e0*/  ISETP.GT.AND P0, PT, R14, R3, PT ;  /* 0x000000030e00720c */ /* 0x000fe40003f04270 */
[----:B------:R-:W-:Y:S02]  /*01f0*/  ISETP.GE.U32.AND P1, PT, R2, R7, PT ;  /* 0x000000070200720c */ /* 0x000fe40003f26070 */
[----:B----4-:R-:W-:-:S04]  /*0200*/  IADD3 R3, PT, PT, -R5, UR11, RZ ;  /* 0x0000000b05037c10 */ /* 0x010fc8000fffe1ff */
[----:B------:R-:W-:-:S07]  /*0210*/  ISETP.GT.OR P0, PT, R16, R3, P0 ;  /* 0x000000031000720c */ /* 0x000fce0000704670 */
[----:B------:R-:W-:Y:S01]  /*0220*/  @P1 VIADD R0, R0, 0x1 ;  /* 0x0000000100001836 */ /* 0x000fe20000000000 */
[----:B------:R-:W-:-:S04]  /*0230*/  @!P2 LOP3.LUT R0, RZ, R7, RZ, 0x33, !PT ;  /* 0x00000007ff00a212 */ /* 0x000fc800078e33ff */
[----:B------:R-:W-:-:S13]  /*0240*/  ISETP.GE.OR P0, PT, R0, UR10, P0 ;  /* 0x0000000a00007c0c */ /* 0x000fda0008706670 */
[----:B------:R-:W-:Y:S05]  /*0250*/  @P0 EXIT ;  /* 0x000000000000094d */ /* 0x000fea0003800000 */
[----:B------:R-:W0:Y:S01]  /*0260*/  LDC R3, c[0x0][0x3ac] ;  /* 0x0000eb00ff037b82 */ /* 0x000e220000000800 */
[----:B------:R-:W-:Y:S01]  /*0270*/  VIMNMX R2, PT, PT, R5, UR6, PT ;  /* 0x0000000605027c48 */ /* 0x000fe2000bfe0100 */
[----:B------:R-:W1:Y:S01]  /*0280*/  LDCU.64 UR8, c[0x0][0x358] ;  /* 0x00006b00ff0877ac */ /* 0x000e620008000a00 */
[----:B------:R-:W-:Y:S01]  /*0290*/  IADD3 R18, PT, PT, -R0, RZ, RZ ;  /* 0x000000ff00127210 */ /* 0x000fe20007ffe1ff */
[----:B------:R-:W-:Y:S01]  /*02a0*/  IMAD.MOV.U32 R8, RZ, RZ, RZ ;  /* 0x000000ffff087224 */ /* 0x000fe200078e00ff */
[----:B------:R-:W-:-:S03]  /*02b0*/  ISETP.GE.AND P0, PT, R2, 0x1, PT ;  /* 0x000000010200780c */ /* 0x000fc60003f06270 */
[----:B------:R-:W-:Y:S01]  /*02c0*/  IMAD R18, R7, R18, R19 ;  /* 0x0000001207127224 */ /* 0x000fe200078e0213 */
[----:B0-----:R-:W-:-:S13]  /*02d0*/  ISETP.LT.OR P0, PT, R3, 0x1, !P0 ;  /* 0x000000010300780c */ /* 0x001fda0004701670 */
[----:B-1----:R-:W-:Y:S05]  /*02e0*/  @P0 BRA `(.L_x_0) ;  /* 0x0000000800540947 */ /* 0x002fea0003800000 */
[----:B------:R-:W-:Y:S01]  /*02f0*/  SHF.R.S32.HI R2, RZ, 0x1f, R4 ;  /* 0x0000001fff027819 */ /* 0x000fe20000011404 */
[----:B------:R-:W-:Y:S01]  /*0300*/  IMAD.MOV.U32 R8, RZ, RZ, RZ ;  /* 0x000000ffff087224 */ /* 0x000fe200078e00ff */
[C---:B------:R-:W-:Y:S01]  /*0310*/  LOP3.LUT R3, R5.reuse, 0x7, RZ, 0xc0, !PT ;  /* 0x0000000705037812 */ /* 0x040fe200078ec0ff */
[----:B------:R-:W-:Y:S01]  /*0320*/  USHF.R.S32.HI UR5, URZ, 0x1f, UR11 ;  /* 0x0000001fff057899 */ /* 0x000fe2000801140b */
[C---:B------:R-:W-:Y:S02]  /*0330*/  LOP3.LUT R4, R5.reuse, 0x3, RZ, 0xc0, !PT ;  /* 0x0000000305047812 */ /* 0x040fe400078ec0ff */
[----:B------:R-:W-:Y:S02]  /*0340*/  LOP3.LUT R5, R5, 0x7ffffff8, RZ, 0xc0, !PT ;  /* 0x7ffffff805057812 */ /* 0x000fe400078ec0ff */
[----:B------:R-:W-:-:S07]  /*0350*/  MOV R6, RZ ;  /* 0x000000ff00067202 */ /* 0x000fce0000000f00 */
.L_x_6:
[----:B------:R-:W-:-:S07]  /*0360*/  IMAD.MOV.U32 R7, RZ, RZ, RZ ;  /* 0x000000ffff077224 */ /* 0x000fce00078e00ff */
.L_x_5:
[----:B------:R-:W0:Y:S01]  /*0370*/  LDC.64 R10, c[0x0][0x3a8] ;  /* 0x0000ea00ff0a7b82 */ /* 0x000e220000000a00 */
[----:B------:R-:W-:Y:S02]  /*0380*/  HFMA2 R13, -RZ, RZ, 0, 0 ;  /* 0x00000000ff0d7431 */ /* 0x000fe400000001ff */
[----:B------:R-:W-:Y:S01]  /*0390*/  IMAD.MOV.U32 R12, RZ, RZ, R6 ;  /* 0x000000ffff0c7224 */ /* 0x000fe200078e0006 */
[----:B------:R-:W1:Y:S01]  /*03a0*/  LDCU UR4, c[0x0][0x39c] ;  /* 0x00007380ff0477ac */ /* 0x000e620008000800 */
[----:B------:R-:W-:Y:S02]  /*03b0*/  IMAD.IADD R20, R14, 0x1, R7 ;  /* 0x000000010e147824 */ /* 0x000fe400078e0207 */
[----:B------:R-:W-:Y:S01]  /*03c0*/  IMAD.MOV.U32 R21, RZ, RZ, RZ ;  /* 0x000000ffff157224 */ /* 0x000fe200078e00ff */
[----:B------:R-:W2:Y:S01]  /*03d0*/  LDC.64 R26, c[0x0][0x3a0] ;  /* 0x0000e800ff1a7b82 */ /* 0x000ea20000000a00 */
[----:B------:R-:W-:Y:S02]  /*03e0*/  IMAD.MOV.U32 R29, RZ, RZ, RZ ;  /* 0x000000ffff1d7224 */ /* 0x000fe400078e00ff */
[----:B0-----:R-:W-:-:S04]  /*03f0*/  IMAD.WIDE.U32 R22, R0, R11, R12 ;  /* 0x0000000b00167225 */ /* 0x001fc800078e000c */
[----:B------:R-:W-:-:S04]  /*0400*/  IMAD.WIDE.U32 R12, R18, R11, R12 ;  /* 0x0000000b120c7225 */ /* 0x000fc800078e000c */
[-C--:B--2---:R-:W-:Y:S01]  /*0410*/  IMAD R9, R23, R26.reuse, RZ ;  /* 0x0000001a17097224 */ /* 0x084fe200078e02ff */
[----:B------:R-:W-:Y:S01]  /*0420*/  ISETP.GE.U32.AND P1, PT, R27, 0x8, PT ;  /* 0x000000081b00780c */ /* 0x000fe20003f26070 */
[----:B------:R-:W-:-:S04]  /*0430*/  IMAD.WIDE.U32 R20, R22, R26, R20 ;  /* 0x0000001a16147225 */ /* 0x000fc800078e0014 */
[----:B------:R-:W-:Y:S01]  /*0440*/  IMAD R9, R22, R2, R9 ;  /* 0x0000000216097224 */ /* 0x000fe200078e0209 */
[----:B------:R-:W-:Y:S01]  /*0450*/  MOV R22, R7 ;  /* 0x0000000700167202 */ /* 0x000fe20000000f00 */
[----:B------:R-:W-:Y:S02]  /*0460*/  IMAD.MOV.U32 R23, RZ, RZ, RZ ;  /* 0x000000ffff177224 */ /* 0x000fe400078e00ff */
[-C--:B------:R-:W-:Y:S01]  /*0470*/  IMAD R13, R13, R10.reuse, RZ ;  /* 0x0000000a0d0d7224 */ /* 0x080fe200078e02ff */
[----:B------:R-:W-:Y:S01]  /*0480*/  IADD3 R9, PT, PT, R21, R9, RZ ;  /* 0x0000000915097210 */ /* 0x000fe20007ffe0ff */
[----:B------:R-:W-:-:S04]  /*0490*/  IMAD.WIDE.U32 R22, R12, R10, R22 ;  /* 0x0000000a0c167225 */ /* 0x000fc800078e0016 */
[----:B------:R-:W-:Y:S02]  /*04a0*/  IMAD.IADD R12, R23, 0x1, R13 ;  /* 0x00000001170c7824 */ /* 0x000fe400078e020d */
[----:B-1----:R-:W-:Y:S02]  /*04b0*/  IMAD R9, R9, UR4, RZ ;  /* 0x0000000409097c24 */ /* 0x002fe4000f8e02ff */
[----:B------:R-:W-:Y:S02]  /*04c0*/  VIADD R7, R7, 0x1 ;  /* 0x0000000107077836 */ /* 0x000fe40000000000 */
[----:B------:R-:W-:-:S03]  /*04d0*/  IMAD.WIDE.U32 R22, R22, R27, RZ ;  /* 0x0000001b16167225 */ /* 0x000fc600078e00ff */
[----:B------:R-:W-:Y:S01]  /*04e0*/  ISETP.NE.AND P0, PT, R7, R10, PT ;  /* 0x0000000a0700720c */ /* 0x000fe20003f05270 */
[----:B------:R-:W-:Y:S02]  /*04f0*/  IMAD R13, R12, R27, RZ ;  /* 0x0000001b0c0d7224 */ /* 0x000fe400078e02ff */
[C---:B------:R-:W-:Y:S02]  /*0500*/  IMAD R9, R20.reuse, UR5, R9 ;  /* 0x0000000514097c24 */ /* 0x040fe4000f8e0209 */
[----:B------:R-:W-:Y:S01]  /*0510*/  IMAD.WIDE.U32 R20, R20, UR4, RZ ;  /* 0x0000000414147c25 */ /* 0x000fe2000f8e00ff */
[----:B------:R-:W-:-:S03]  /*0520*/  IADD3 R10, PT, PT, R23, R13, RZ ;  /* 0x0000000d170a7210 */ /* 0x000fc60007ffe0ff */
[----:B------:R-:W-:Y:S01]  /*0530*/  IMAD.IADD R9, R21, 0x1, R9 ;  /* 0x0000000115097824 */ /* 0x000fe200078e0209 */
[----:B------:R-:W-:Y:S06]  /*0540*/  @!P1 BRA `(.L_x_1) ;  /* 0x0000000000a89947 */ /* 0x000fec0003800000 */
[----:B------:R-:W-:Y:S01]  /*0550*/  IMAD.MOV R26, RZ, RZ, -R5 ;  /* 0x000000ffff1a7224 */ /* 0x000fe200078e0a05 */
[----:B------:R-:W0:Y:S01]  /*0560*/  LDCU.64 UR6, c[0x0][0x388] ;  /* 0x00007100ff0677ac */ /* 0x000e220008000a00 */
[----:B------:R-:W-:-:S05]  /*0570*/  UMOV UR4, URZ ;  /* 0x000000ff00047c82 */ /* 0x000fca0008000000 */
.L_x_2:
[----:B------:R-:W1:Y:S01]  /*0580*/  LDC.64 R12, c[0x0][0x390] ;  /* 0x0000e400ff0c7b82 */ /* 0x000e620000000a00 */
[----:B------:R-:W-:Y:S01]  /*0590*/  IADD3 R25, P1, PT, R22, UR4, RZ ;  /* 0x0000000416197c10 */ /* 0x000fe2000ff3e0ff */
[----:B------:R-:W-:-:S03]  /*05a0*/  VIADD R24, R16, UR4 ;  /* 0x0000000410187c36 */ /* 0x000fc60008000000 */
[----:B------:R-:W-:Y:S02]  /*05b0*/  IADD3.X R28, PT, PT, RZ, R10, RZ, P1, !PT ;  /* 0x0000000aff1c7210 */ /* 0x000fe40000ffe4ff */
[----:B-1----:R-:W-:-:S04]  /*05c0*/  LEA R12, P1, R25, R12, 0x2 ;  /* 0x0000000c190c7211 */ /* 0x002fc800078210ff */
[----:B------:R-:W-:Y:S02]  /*05d0*/  LEA.HI.X R13, R25, R13, R28, 0x2, P1 ;  /* 0x0000000d190d7211 */ /* 0x000fe400008f141c */
[----:B------:R-:W-:-:S03]  /*05e0*/  IADD3 R25, P1, PT, R24, R20, RZ ;  /* 0x0000001418197210 */ /* 0x000fc60007f3e0ff */
[----:B------:R-:W2:Y:S01]  /*05f0*/  LDG.E R30, desc[UR8][R12.64+0x4] ;  /* 0x000004080c1e7981 */ /* 0x000ea2000c1e1900 */
[----:B------:R-:W-:Y:S02]  /*0600*/  LEA.HI.X.SX32 R28, R24, R9, 0x1, P1 ;  /* 0x00000009181c7211 */ /* 0x000fe400008f0eff */
[----:B0-----:R-:W-:-:S04]  /*0610*/  LEA R24, P1, R25, UR6, 0x2 ;  /* 0x0000000619187c11 */ /* 0x001fc8000f8210ff */
[----:B------:R-:W-:Y:S02]  /*0620*/  LEA.HI.X R25, R25, UR7, R28, 0x2, P1 ;  /* 0x0000000719197c11 */ /* 0x000fe400088f141c */
[----:B------:R-:W3:Y:S04]  /*0630*/  LDG.E R28, desc[UR8][R12.64] ;  /* 0x000000080c1c7981 */ /* 0x000ee8000c1e1900 */
[----:B------:R-:W3:Y:S04]  /*0640*/  LDG.E R29, desc[UR8][R24.64] ;  /* 0x00000008181d7981 */ /* 0x000ee8000c1e1900 */
[----:B------:R-:W2:Y:S01]  /*0650*/  LDG.E R31, desc[UR8][R24.64+0x4] ;  /* 0x00000408181f7981 */ /* 0x000ea2000c1e1900 */
[----:B---3--:R-:W-:-:S03]  /*0660*/  FFMA R28, R29, R28, R8 ;  /* 0x0000001c1d1c7223 */ /* 0x008fc60000000008 */
[----:B------:R-:W3:Y:S04]  /*0670*/  LDG.E R8, desc[UR8][R12.64+0x8] ;  /* 0x000008080c087981 */ /* 0x000ee8000c1e1900 */
[----:B------:R-:W3:Y:S01]  /*0680*/  LDG.E R29, desc[UR8][R24.64+0x8] ;  /* 0x00000808181d7981 */ /* 0x000ee2000c1e1900 */
[----:B--2---:R-:W-:-:S03]  /*0690*/  FFMA R28, R31, R30, R28 ;  /* 0x0000001e1f1c7223 */ /* 0x004fc6000000001c */
[----:B------:R-:W2:Y:S04]  /*06a0*/  LDG.E R30, desc[UR8][R12.64+0xc] ;  /* 0x00000c080c1e7981 */ /* 0x000ea8000c1e1900 */
[----:B------:R-:W2:Y:S01]  /*06b0*/  LDG.E R31, desc[UR8][R24.64+0xc] ;  /* 0x00000c08181f7981 */ /* 0x000ea2000c1e1900 */
[----:B---3--:R-:W-:-:S03]  /*06c0*/  FFMA R8, R29, R8, R28 ;  /* 0x000000081d087223 */ /* 0x008fc6000000001c */
[----:B------:R-:W3:Y:S04]  /*06d0*/  LDG.E R28, desc[UR8][R12.64+0x10] ;  /* 0x000010080c1c7981 */ /* 0x000ee8000c1e1900 */
[----:B------:R-:W3:Y:S01]  /*06e0*/  LDG.E R29, desc[UR8][R24.64+0x10] ;  /* 0x00001008181d7981 */ /* 0x000ee2000c1e1900 */
[----:B--2---:R-:W-:-:S03]  /*06f0*/  FFMA R8, R31, R30, R8 ;  /* 0x0000001e1f087223 */ /* 0x004fc60000000008 */
[----:B------:R-:W2:Y:S04]  /*0700*/  LDG.E R30, desc[UR8][R12.64+0x14] ;  /* 0x000014080c1e7981 */ /* 0x000ea8000c1e1900 */
[----:B------:R-:W2:Y:S01]  /*0710*/  LDG.E R31, desc[UR8][R24.64+0x14] ;  /* 0x00001408181f7981 */ /* 0x000ea2000c1e1900 */
[----:B------:R-:W-:Y:S02]  /*0720*/  VIADD R26, R26, 0x8 ;  /* 0x000000081a1a7836 */ /* 0x000fe40000000000 */
[----:B---3--:R-:W-:Y:S02]  /*0730*/  FFMA R8, R29, R28, R8 ;  /* 0x0000001c1d087223 */ /* 0x008fe40000000008 */
[----:B------:R-:W3:Y:S04]  /*0740*/  LDG.E R29, desc[UR8][R24.64+0x18] ;  /* 0x00001808181d7981 */ /* 0x000ee8000c1e1900 */
[----:B------:R-:W3:Y:S01]  /*0750*/  LDG.E R28, desc[UR8][R12.64+0x18] ;  /* 0x000018080c1c7981 */ /* 0x000ee2000c1e1900 */
[----:B--2---:R-:W-:-:S03]  /*0760*/  FFMA R8, R31, R30, R8 ;  /* 0x0000001e1f087223 */ /* 0x004fc60000000008 */
[----:B------:R-:W2:Y:S04]  /*0770*/  LDG.E R31, desc[UR8][R24.64+0x1c] ;  /* 0x00001c08181f7981 */ /* 0x000ea8000c1e1900 */
[----:B------:R-:W2:Y:S01]  /*0780*/  LDG.E R30, desc[UR8][R12.64+0x1c] ;  /* 0x00001c080c1e7981 */ /* 0x000ea2000c1e1900 */
[----:B------:R-:W-:Y:S01]  /*0790*/  ISETP.NE.AND P1, PT, R26, RZ, PT ;  /* 0x000000ff1a00720c */ /* 0x000fe20003f25270 */
[----:B------:R-:W-:Y:S01]  /*07a0*/  UIADD3 UR4, UPT, UPT, UR4, 0x8, URZ ;  /* 0x0000000804047890 */ /* 0x000fe2000fffe0ff */
[----:B---3--:R-:W-:-:S04]  /*07b0*/  FFMA R8, R29, R28, R8 ;  /* 0x0000001c1d087223 */ /* 0x008fc80000000008 */
[----:B--2---:R-:W-:-:S07]  /*07c0*/  FFMA R8, R31, R30, R8 ;  /* 0x0000001e1f087223 */ /* 0x004fce0000000008 */
[----:B------:R-:W-:Y:S05]  /*07d0*/  @P1 BRA `(.L_x_2) ;  /* 0xfffffffc00681947 */ /* 0x000fea000383ffff */
[----:B------:R-:W-:-:S07]  /*07e0*/  MOV R29, R5 ;  /* 0x00000005001d7202 */ /* 0x000fce0000000f00 */
.L_x_1:
[----:B------:R-:W-:-:S13]  /*07f0*/  ISETP.NE.AND P1, PT, R3, RZ, PT ;  /* 0x000000ff0300720c */ /* 0x000fda0003f25270 */
[----:B------:R-:W-:Y:S05]  /*0800*/  @!P1 BRA `(.L_x_3) ;  /* 0x0000000000fc9947 */ /* 0x000fea0003800000 */
[----:B------:R-:W-:Y:S01]  /*0810*/  VIADD R12, R3, 0xffffffff ;  /* 0xffffffff030c7836 */ /* 0x000fe20000000000 */
[----:B------:R-:W-:-:S04]  /*0820*/  ISETP.NE.AND P1, PT, R4, RZ, PT ;  /* 0x000000ff0400720c */ /* 0x000fc80003f25270 */
[----:B------:R-:W-:-:S13]  /*0830*/  ISETP.GE.U32.AND P2, PT, R12, 0x3, PT ;  /* 0x000000030c00780c */ /* 0x000fda0003f46070 */
[----:B------:R-:W-:Y:S05]  /*0840*/  @!P2 BRA `(.L_x_4) ;  /* 0x000000000060a947 */ /* 0x000fea0003800000 */
[----:B------:R-:W0:Y:S01]  /*0850*/  LDC.64 R12, c[0x0][0x390] ;  /* 0x0000e400ff0c7b82 */ /* 0x000e220000000a00 */
[----:B------:R-:W1:Y:S01]  /*0860*/  LDCU.64 UR6, c[0x0][0x388] ;  /* 0x00007100ff0677ac */ /* 0x000e620008000a00 */
[----:B------:R-:W-:Y:S01]  /*0870*/  IADD3 R25, P2, PT, R29, R22, RZ ;  /* 0x000000161d197210 */ /* 0x000fe20007f5e0ff */
[----:B------:R-:W-:-:S03]  /*0880*/  IMAD.IADD R24, R16, 0x1, R29 ;  /* 0x0000000110187824 */ /* 0x000fc600078e021d */
[----:B------:R-:W-:Y:S02]  /*0890*/  IADD3.X R26, PT, PT, RZ, R10, RZ, P2, !PT ;  /* 0x0000000aff1a7210 */ /* 0x000fe400017fe4ff */
[----:B0-----:R-:W-:-:S04]  /*08a0*/  LEA R12, P2, R25, R12, 0x2 ;  /* 0x0000000c190c7211 */ /* 0x001fc800078410ff */
[----:B------:R-:W-:Y:S02]  /*08b0*/  LEA.HI.X R13, R25, R13, R26, 0x2, P2 ;  /* 0x0000000d190d7211 */ /* 0x000fe400010f141a */
[----:B------:R-:W-:-:S03]  /*08c0*/  IADD3 R25, P2, PT, R24, R20, RZ ;  /* 0x0000001418197210 */ /* 0x000fc60007f5e0ff */
[----:B------:R-:W2:Y:S01]  /*08d0*/  LDG.E R28, desc[UR8][R12.64+0x4] ;  /* 0x000004080c1c7981 */ /* 0x000ea2000c1e1900 */
[----:B------:R-:W-:Y:S02]  /*08e0*/  LEA.HI.X.SX32 R26, R24, R9, 0x1, P2 ;  /* 0x00000009181a7211 */ /* 0x000fe400010f0eff */
[----:B-1----:R-:W-:-:S04]  /*08f0*/  LEA R24, P2, R25, UR6, 0x2 ;  /* 0x0000000619187c11 */ /* 0x002fc8000f8410ff */
        /* <DEDUP_REMOVED lines=10> */
[----:B------:R-:W-:Y:S01]  /*09a0*/  IADD3 R29, PT, PT, R29, 0x4, RZ ;  /* 0x000000041d1d7810 */ /* 0x000fe20007ffe0ff */
[----:B---3--:R-:W-:-:S04]  /*09b0*/  FFMA R8, R31, R8, R26 ;  /* 0x000000081f087223 */ /* 0x008fc8000000001a */
[----:B--2---:R-:W-:-:S07]  /*09c0*/  FFMA R8, R33, R28, R8 ;  /* 0x0000001c21087223 */ /* 0x004fce0000000008 */
.L_x_4:
[----:B------:R-:W-:Y:S05]  /*09d0*/  @!P1 BRA `(.L_x_3) ;  /* 0x0000000000889947 */ /* 0x000fea0003800000 */
[----:B------:R-:W-:Y:S02]  /*09e0*/  ISETP.NE.AND P2, PT, R4, 0x1, PT ;  /* 0x000000010400780c */ /* 0x000fe40003f45270 */
[----:B------:R-:W-:-:S11]  /*09f0*/  LOP3.LUT P1, RZ, R27, 0x1, RZ, 0xc0, !PT ;  /* 0x000000011bff7812 */ /* 0x000fd6000782c0ff */
[----:B------:R-:W0:Y:S01]  /*0a00*/  @P2 LDC.64 R12, c[0x0][0x388] ;  /* 0x0000e200ff0c2b82 */ /* 0x000e220000000a00 */
[----:B------:R-:W-:-:S05]  /*0a10*/  @P2 IMAD.IADD R21, R16, 0x1, R29 ;  /* 0x0000000110152824 */ /* 0x000fca00078e021d */
[C---:B------:R-:W-:Y:S02]  /*0a20*/  @P2 IADD3 R23, P3, PT, R21.reuse, R20, RZ ;  /* 0x0000001415172210 */ /* 0x040fe40007f7e0ff */
[----:B------:R-:W1:Y:S02]  /*0a30*/  @P2 LDC.64 R24, c[0x0][0x390] ;  /* 0x0000e400ff182b82 */ /* 0x000e640000000a00 */
[----:B------:R-:W-:Y:S02]  /*0a40*/  @P2 LEA.HI.X.SX32 R26, R21, R9, 0x1, P3 ;  /* 0x00000009151a2211 */ /* 0x000fe400018f0eff */
[----:B0-----:R-:W-:-:S04]  /*0a50*/  @P2 LEA R12, P3, R23, R12, 0x2 ;  /* 0x0000000c170c2211 */ /* 0x001fc800078610ff */
[----:B------:R-:W-:Y:S02]  /*0a60*/  @P2 LEA.HI.X R13, R23, R13, R26, 0x2, P3 ;  /* 0x0000000d170d2211 */ /* 0x000fe400018f141a */
[C---:B------:R-:W-:Y:S01]  /*0a70*/  @P2 IADD3 R21, P3, PT, R29.reuse, R22, RZ ;  /* 0x000000161d152210 */ /* 0x040fe20007f7e0ff */
[----:B------:R-:W-:-:S03]  /*0a80*/  @P2 VIADD R29, R29, 0x2 ;  /* 0x000000021d1d2836 */ /* 0x000fc60000000000 */
[----:B------:R-:W-:Y:S02]  /*0a90*/  @P2 IADD3.X R26, PT, PT, RZ, R10, RZ, P3, !PT ;  /* 0x0000000aff1a2210 */ /* 0x000fe40001ffe4ff */
[C---:B-1----:R-:W-:Y:S02]  /*0aa0*/  @P2 LEA R24, P4, R21.reuse, R24, 0x2 ;  /* 0x0000001815182211 */ /* 0x042fe400078810ff */
[----:B------:R-:W-:Y:S02]  /*0ab0*/  @P1 IADD3 R28, PT, PT, R16, R29, RZ ;  /* 0x0000001d101c1210 */ /* 0x000fe40007ffe0ff */
[----:B------:R-:W-:Y:S02]  /*0ac0*/  @P2 LEA.HI.X R25, R21, R25, R26, 0x2, P4 ;  /* 0x0000001915192211 */ /* 0x000fe400020f141a */
[----:B------:R-:W0:Y:S01]  /*0ad0*/  @P1 LDC.64 R26, c[0x0][0x388] ;  /* 0x0000e200ff1a1b82 */ /* 0x000e220000000a00 */
[----:B------:R-:W-:Y:S02]  /*0ae0*/  @P1 IADD3 R21, P3, PT, R29, R22, RZ ;  /* 0x000000161d151210 */ /* 0x000fe40007f7e0ff */
[----:B------:R-:W-:-:S03]  /*0af0*/  @P1 IADD3 R20, P4, PT, R28, R20, RZ ;  /* 0x000000141c141210 */ /* 0x000fc60007f9e0ff */
[----:B------:R-:W-:Y:S01]  /*0b00*/  @P1 IMAD.X R10, RZ, RZ, R10, P3 ;  /* 0x000000ffff0a1224 */ /* 0x000fe200018e060a */
[----:B------:R-:W-:Y:S01]  /*0b10*/  @P1 LEA.HI.X.SX32 R9, R28, R9, 0x1, P4 ;  /* 0x000000091c091211 */ /* 0x000fe200020f0eff */
[----:B------:R-:W1:Y:S01]  /*0b20*/  @P1 LDC.64 R22, c[0x0][0x390] ;  /* 0x0000e400ff161b82 */ /* 0x000e620000000a00 */
[----:B0-----:R-:W-:-:S04]  /*0b30*/  @P1 LEA R26, P4, R20, R26, 0x2 ;  /* 0x0000001a141a1211 */ /* 0x001fc800078810ff */
[----:B------:R-:W-:Y:S02]  /*0b40*/  @P1 LEA.HI.X R27, R20, R27, R9, 0x2, P4 ;  /* 0x0000001b141b1211 */ /* 0x000fe400020f1409 */
[----:B------:R-:W2:Y:S01]  /*0b50*/  @P2 LDG.E R20, desc[UR8][R24.64] ;  /* 0x0000000818142981 */ /* 0x000ea2000c1e1900 */
[----:B-1----:R-:W-:-:S03]  /*0b60*/  @P1 LEA R22, P3, R21, R22, 0x2 ;  /* 0x0000001615161211 */ /* 0x002fc600078610ff */
[----:B------:R-:W2:Y:S01]  /*0b70*/  @P2 LDG.E R9, desc[UR8][R12.64] ;  /* 0x000000080c092981 */ /* 0x000ea2000c1e1900 */
[----:B------:R-:W-:-:S03]  /*0b80*/  @P1 LEA.HI.X R23, R21, R23, R10, 0x2, P3 ;  /* 0x0000001715171211 */ /* 0x000fc600018f140a */
[----:B------:R-:W3:Y:S04]  /*0b90*/  @P2 LDG.E R10, desc[UR8][R12.64+0x4] ;  /* 0x000004080c0a2981 */ /* 0x000ee8000c1e1900 */
[----:B------:R-:W3:Y:S04]  /*0ba0*/  @P2 LDG.E R21, desc[UR8][R24.64+0x4] ;  /* 0x0000040818152981 */ /* 0x000ee8000c1e1900 */
[----:B------:R-:W4:Y:S04]  /*0bb0*/  @P1 LDG.E R27, desc[UR8][R26.64] ;  /* 0x000000081a1b1981 */ /* 0x000f28000c1e1900 */
[----:B------:R-:W4:Y:S01]  /*0bc0*/  @P1 LDG.E R22, desc[UR8][R22.64] ;  /* 0x0000000816161981 */ /* 0x000f22000c1e1900 */
[----:B--2---:R-:W-:-:S04]  /*0bd0*/  @P2 FFMA R9, R9, R20, R8 ;  /* 0x0000001409092223 */ /* 0x004fc80000000008 */
[----:B---3--:R-:W-:-:S04]  /*0be0*/  @P2 FFMA R8, R10, R21, R9 ;  /* 0x000000150a082223 */ /* 0x008fc80000000009 */
[----:B----4-:R-:W-:-:S07]  /*0bf0*/  @P1 FFMA R8, R27, R22, R8 ;  /* 0x000000161b081223 */ /* 0x010fce0000000008 */
.L_x_3:
[----:B------:R-:W-:Y:S05]  /*0c00*/  @P0 BRA `(.L_x_5) ;  /* 0xfffffff400d80947 */ /* 0x000fea000383ffff */
[----:B------:R-:W-:-:S04]  /*0c10*/  IADD3 R6, PT, PT, R6, 0x1, RZ ;  /* 0x0000000106067810 */ /* 0x000fc80007ffe0ff */
[----:B------:R-:W-:-:S13]  /*0c20*/  ISETP.NE.AND P0, PT, R6, R11, PT ;  /* 0x0000000b0600720c */ /* 0x000fda0003f05270 */
[----:B------:R-:W-:Y:S05]  /*0c30*/  @P0 BRA `(.L_x_6) ;  /* 0xfffffff400c80947 */ /* 0x000fea000383ffff */
.L_x_0:
[----:B------:R-:W0:Y:S01]  /*0c40*/  LDCU UR7, c[0x0][0x3a8] ;  /* 0x00007500ff0777ac */ /* 0x000e220008000800 */
[----:B------:R-:W-:Y:S02]  /*0c50*/  IMAD.MOV.U32 R19, RZ, RZ, RZ ;  /* 0x000000ffff137224 */ /* 0x000fe400078e00ff */
[----:B------:R-:W-:Y:S01]  /*0c60*/  HFMA2 R15, -RZ, RZ, 0, 0 ;  /* 0x00000000ff0f7431 */ /* 0x000fe200000001ff */
[----:B------:R-:W-:Y:S01]  /*0c70*/  SHF.R.S32.HI R17, RZ, 0x1f, R16 ;  /* 0x0000001fff117819 */ /* 0x000fe20000011410 */
[----:B------:R-:W0:Y:S01]  /*0c80*/  LDCU.64 UR4, c[0x0][0x3a0] ;  /* 0x00007400ff0477ac */ /* 0x000e220008000a00 */
[----:B------:R-:W1:Y:S01]  /*0c90*/  LDCU UR10, c[0x0][0x3b0] ;  /* 0x00007600ff0a77ac */ /* 0x000e620008000800 */
[----:B------:R-:W2:Y:S01]  /*0ca0*/  LDCU UR6, c[0x0][0x39c] ;  /* 0x00007380ff0677ac */ /* 0x000ea20008000800 */
[----:B0-----:R-:W-:Y:S02]  /*0cb0*/  UIADD3 UR4, UPT, UPT, UR4, -UR7, URZ ;  /* 0x8000000704047290 */ /* 0x001fe4000fffe0ff */
[----:B-1----:R-:W-:-:S02]  /*0cc0*/  USHF.R.S32.HI UR7, URZ, 0x1f, UR10 ;  /* 0x0000001fff077899 */ /* 0x002fc4000801140a */
[C---:B------:R-:W-:Y:S01]  /*0cd0*/  IMAD.WIDE.U32 R18, R0.reuse, UR10, R18 ;  /* 0x0000000a00127c25 */ /* 0x040fe2000f8e0012 */
[----:B------:R-:W-:Y:S02]  /*0ce0*/  UIADD3 UR4, UPT, UPT, UR4, 0x1, URZ ;  /* 0x0000000104047890 */ /* 0x000fe4000fffe0ff */
[----:B--2---:R-:W-:Y:S01]  /*0cf0*/  UIADD3 UR5, UPT, UPT, UR6, -UR5, URZ ;  /* 0x8000000506057290 */ /* 0x004fe2000fffe0ff */
[----:B------:R-:W-:Y:S01]  /*0d00*/  IMAD R0, R0, UR7, R19 ;  /* 0x0000000700007c24 */ /* 0x000fe2000f8e0213 */
[----:B------:R-:W-:Y:S02]  /*0d10*/  USHF.R.S32.HI UR7, URZ, 0x1f, UR4 ;  /* 0x0000001fff077899 */ /* 0x000fe40008011404 */
[----:B------:R-:W-:-:S04]  /*0d20*/  IMAD.WIDE.U32 R14, R18, UR4, R14 ;  /* 0x00000004120e7c25 */ /* 0x000fc8000f8e000e */
[----:B------:R-:W-:Y:S01]  /*0d30*/  IMAD R3, R0, UR4, RZ ;  /* 0x0000000400037c24 */ /* 0x000fe2000f8e02ff */
[----:B------:R-:W-:-:S03]  /*0d40*/  UIADD3 UR4, UPT, UPT, UR5, 0x1, URZ ;  /* 0x0000000105047890 */ /* 0x000fc6000fffe0ff */
[----:B------:R-:W-:Y:S01]  /*0d50*/  IMAD R3, R18, UR7, R3 ;  /* 0x0000000712037c24 */ /* 0x000fe2000f8e0203 */
[----:B------:R-:W-:Y:S01]  /*0d60*/  USHF.R.S32.HI UR5, URZ, 0x1f, UR4 ;  /* 0x0000001fff057899 */ /* 0x000fe20008011404 */
[----:B------:R-:W0:Y:S02]  /*0d70*/  LDCU.64 UR6, c[0x0][0x380] ;  /* 0x00007000ff0677ac */ /* 0x000e240008000a00 */
[----:B------:R-:W-:Y:S02]  /*0d80*/  IMAD.IADD R0, R15, 0x1, R3 ;  /* 0x000000010f007824 */ /* 0x000fe400078e0203 */
[----:B------:R-:W-:-:S04]  /*0d90*/  IMAD.WIDE.U32 R16, R14, UR4, R16 ;  /* 0x000000040e107c25 */ /* 0x000fc8000f8e0010 */
[----:B------:R-:W-:-:S04]  /*0da0*/  IMAD R3, R0, UR4, RZ ;  /* 0x0000000400037c24 */ /* 0x000fc8000f8e02ff */
[----:B------:R-:W-:-:S05]  /*0db0*/  IMAD R3, R14, UR5, R3 ;  /* 0x000000050e037c24 */ /* 0x000fca000f8e0203 */
[----:B------:R-:W-:Y:S02]  /*0dc0*/  IADD3 R3, PT, PT, R17, R3, RZ ;  /* 0x0000000311037210 */ /* 0x000fe40007ffe0ff */
[----:B0-----:R-:W-:-:S04]  /*0dd0*/  LEA R2, P0, R16, UR6, 0x2 ;  /* 0x0000000610027c11 */ /* 0x001fc8000f8010ff */
[----:B------:R-:W-:-:S05]  /*0de0*/  LEA.HI.X R3, R16, UR7, R3, 0x2, P0 ;  /* 0x0000000710037c11 */ /* 0x000fca00080f1403 */
[----:B------:R-:W-:Y:S01]  /*0df0*/  STG.E desc[UR8][R2.64], R8 ;  /* 0x0000000802007986 */ /* 0x000fe2000c101908 */
[----:B------:R-:W-:Y:S05]  /*0e00*/  EXIT ;  /* 0x000000000000794d */ /* 0x000fea0003800000 */
.L_x_7:
[----:B------:R-:W-:-:S00]  /*0e10*/  BRA `(.L_x_7) ;  /* 0xfffffffc00fc7947 */ /* 0x000fc0000383ffff */
[----:B------:R-:W-:-:S00]  /*0e20*/  NOP ;  /* 0x0000000000007918 */ /* 0x000fc00000000000 */
        /* <DEDUP_REMOVED lines=13> */
.L_x_8:


//--------------------- .nv.shared.reserved.0     --------------------------
	.section	.nv.shared.reserved.0,"aw",@nobits
	.weak		__nv_reservedSMEM_offset_0_alias
	.size		__nv_reservedSMEM_offset_0_alias, 0, 64
	.other		__nv_reservedSMEM_offset_0_alias,@"STO_CUDA_RESERVED_SHARED STV_DEFAULT"
__nv_reservedSMEM_offset_0_alias:
	.zero		0
	.zero		64


//--------------------- .nv.constant0._Z13conv2d_kernelPfPKfS1_iiiiiii --------------------------
	.section	.nv.constant0._Z13conv2d_kernelPfPKfS1_iiiiiii,"a",@progbits
	.sectionflags	@""
	.align	4
.nv.constant0._Z13conv2d_kernelPfPKfS1_iiiiiii:
	.zero		948


//--------------------- SYMBOLS --------------------------

	.type		.nv.reservedSmem.offset0,@object
	.size		.nv.reservedSmem.offset0,0x4
